//
// Generated by NVIDIA NVVM Compiler
//
// Compiler Build ID: CL-36424714
// Cuda compilation tools, release 13.0, V13.0.88
// Based on NVVM 20.0.0
//

.version 9.0
.target sm_100
.address_size 64

	// .globl	_Z16helloWorldKernelv
.extern .func  (.param .b32 func_retval0) vprintf
(
	.param .b64 vprintf_param_0,
	.param .b64 vprintf_param_1
)
;
.global .align 1 .b8 $str[32] = {72, 101, 108, 108, 111, 32, 87, 111, 114, 108, 100, 33, 32, 77, 121, 32, 116, 104, 114, 101, 97, 100, 73, 100, 32, 105, 115, 32, 37, 100, 10};

.visible .entry _Z16helloWorldKernelv()
{
	.local .align 8 .b8 	__local_depot0[8];
	.reg .b64 	%SP;
	.reg .b64 	%SPL;
	.reg .b32 	%r<7>;
	.reg .b64 	%rd<5>;

	mov.u64 	%SPL, __local_depot0;
	cvta.local.u64 	%SP, %SPL;
	add.u64 	%rd1, %SP, 0;
	add.u64 	%rd2, %SPL, 0;
	mov.u32 	%r1, %ctaid.x;
	mov.u32 	%r2, %ntid.x;
	mov.u32 	%r3, %tid.x;
	mad.lo.s32 	%r4, %r1, %r2, %r3;
	st.local.u32 	[%rd2], %r4;
	mov.u64 	%rd3, $str;
	cvta.global.u64 	%rd4, %rd3;
	{ // callseq 0, 0
	.param .b64 param0;
	st.param.b64 	[param0], %rd4;
	.param .b64 param1;
	st.param.b64 	[param1], %rd1;
	.param .b32 retval0;
	call.uni (retval0), 
	vprintf, 
	(
	param0, 
	param1
	);
	ld.param.b32 	%r5, [retval0];
	} // callseq 0
	ret;

}


// ===== COMPILED SASS (sm_100) =====

	.target	sm_100

	.elftype	@"ET_EXEC"


//--------------------- .note.nv.tkinfo           --------------------------
	.section	.note.nv.tkinfo,"",@"SHT_NOTE"
	.sectionflags	@"SHF_NOTE_NV_TKINFO"
	.tkinfo
        /*0018*/ 	.word	0x00000002
        /*0030*/ 	.string	""
        /*0030*/ 	.string	"ptxas"
        /*0030*/ 	.string	"Cuda compilation tools, release 13.0, V13.0.88"
        /*0030*/ 	.string	"Build cuda_13.0.r13.0/compiler.36424714_0"
        /*0030*/ 	.string	"-arch sm_100 -m 64 "



//--------------------- .note.nv.cuinfo           --------------------------
	.section	.note.nv.cuinfo,"",@"SHT_NOTE"
	.sectionflags	@"SHF_NOTE_NV_CUINFO"
        /*0018*/ 	.short	0x0002
        /*001a*/ 	.short	0x0064
        /*001c*/ 	.short	0x0082
	.zero		2


//--------------------- .nv.info                  --------------------------
	.section	.nv.info,"",@"SHT_CUDA_INFO"
	.align	4


	//----- nvinfo : EIATTR_REGCOUNT
	.align		4
        /*0000*/ 	.byte	0x04, 0x2f
        /*0002*/ 	.short	(.L_2 - .L_1)
	.align		4
.L_1:
        /*0004*/ 	.word	index@(_Z16helloWorldKernelv)
        /*0008*/ 	.word	0x00000018


	//----- nvinfo : EIATTR_FRAME_SIZE
	.align		4
.L_2:
        /*000c*/ 	.byte	0x04, 0x11
        /*000e*/ 	.short	(.L_4 - .L_3)
	.align		4
.L_3:
        /*0010*/ 	.word	index@(_Z16helloWorldKernelv)
        /*0014*/ 	.word	0x00000008


	//----- nvinfo : EIATTR_MIN_STACK_SIZE
	.align		4
.L_4:
        /*0018*/ 	.byte	0x04, 0x12
        /*001a*/ 	.short	(.L_6 - .L_5)
	.align		4
.L_5:
        /*001c*/ 	.word	index@(_Z16helloWorldKernelv)
        /*0020*/ 	.word	0x00000008
.L_6:


//--------------------- .nv.compat                --------------------------
	.section	.nv.compat,"",@"SHT_CUDA_COMPAT_INFO"
	.align	4
        /*0000*/ 	.byte	0x02, 0x09, 0x00, 0x00, 0x02, 0x02, 0x01, 0x00, 0x02, 0x05, 0x05, 0x00, 0x03, 0x07, 0x01, 0x01
        /*0010*/ 	.byte	0x02, 0x03, 0x00, 0x00, 0x02, 0x06, 0x01, 0x00, 0x04, 0x0b, 0x08, 0x00, 0x09, 0x00, 0x00, 0x00
        /*0020*/ 	.byte	0x00, 0x00, 0x00, 0x00


//--------------------- .nv.info._Z16helloWorldKernelv --------------------------
	.section	.nv.info._Z16helloWorldKernelv,"",@"SHT_CUDA_INFO"
	.sectionflags	@""
	.align	4


	//----- nvinfo : EIATTR_CUDA_API_VERSION
	.align		4
        /*0000*/ 	.byte	0x04, 0x37
        /*0002*/ 	.short	(.L_8 - .L_7)
.L_7:
        /*0004*/ 	.word	0x00000082


	//----- nvinfo : EIATTR_SPARSE_MMA_MASK
	.align		4
.L_8:
        /*0008*/ 	.byte	0x03, 0x50
        /*000a*/ 	.short	0x0000


	//----- nvinfo : EIATTR_MAXREG_COUNT
	.align		4
        /*000c*/ 	.byte	0x03, 0x1b
        /*000e*/ 	.short	0x00ff


	//----- nvinfo : EIATTR_EXTERNS
	.align		4
        /*0010*/ 	.byte	0x04, 0x0f
        /*0012*/ 	.short	(.L_10 - .L_9)


	//   ....[0]....
	.align		4
.L_9:
        /*0014*/ 	.word	index@(vprintf)


	//----- nvinfo : EIATTR_MERCURY_ISA_VERSION
	.align		4
.L_10:
        /*0018*/ 	.byte	0x03, 0x5f
        /*001a*/ 	.short	0x0101


	//----- nvinfo : EIATTR_VRC_CTA_INIT_COUNT
	.align		4
        /*001c*/ 	.byte	0x02, 0x4a
	.zero		1
	.zero		1


	//----- nvinfo : EIATTR_SYSCALL_OFFSETS
	.align		4
        /*0020*/ 	.byte	0x04, 0x46
        /*0022*/ 	.short	(.L_12 - .L_11)


	//   ....[0]....
.L_11:
        /*0024*/ 	.word	0x00000110


	//----- nvinfo : EIATTR_EXIT_INSTR_OFFSETS
	.align		4
.L_12:
        /*0028*/ 	.byte	0x04, 0x1c
        /*002a*/ 	.short	(.L_14 - .L_13)


	//   ....[0]....
.L_13:
        /*002c*/ 	.word	0x00000120


	//----- nvinfo : EIATTR_SW_WAR
	.align		4
.L_14:
        /*0030*/ 	.byte	0x04, 0x36
        /*0032*/ 	.short	(.L_16 - .L_15)
.L_15:
        /*0034*/ 	.word	0x00000008
.L_16:


//--------------------- .nv.callgraph             --------------------------
	.section	.nv.callgraph,"",@"SHT_CUDA_CALLGRAPH"
	.align	4
	.sectionentsize	8
	.align		4
        /*0000*/ 	.word	0x00000000
	.align		4
        /*0004*/ 	.word	0xffffffff
	.align		4
        /*0008*/ 	.word	index@(_Z16helloWorldKernelv)
	.align		4
        /*000c*/ 	.word	index@(vprintf)
	.align		4
        /*0010*/ 	.word	0x00000000
	.align		4
        /*0014*/ 	.word	0xfffffffe
	.align		4
        /*0018*/ 	.word	0x00000000
	.align		4
        /*001c*/ 	.word	0xfffffffd
	.align		4
        /*0020*/ 	.word	0x00000000
	.align		4
        /*0024*/ 	.word	0xfffffffc


//--------------------- .nv.constant4             --------------------------
	.section	.nv.constant4,"a",@progbits
	.align	8
	.align		8
.nv.constant4:
        /*0000*/ 	.dword	vprintf
	.align		8
        /*0008*/ 	.dword	$str


//--------------------- .text._Z16helloWorldKernelv --------------------------
	.section	.text._Z16helloWorldKernelv,"ax",@progbits
	.align	128
        .global         _Z16helloWorldKernelv
        .type           _Z16helloWorldKernelv,@function
        .size           _Z16helloWorldKernelv,(.L_x_2 - _Z16helloWorldKernelv)
        .other          _Z16helloWorldKernelv,@"STO_CUDA_ENTRY STV_DEFAULT"
_Z16helloWorldKernelv:
.text._Z16helloWorldKernelv:
[----:B------:R-:W0:Y:S01]  /*0000*/  LDC R1, c[0x0][0x37c] ;  /* 0x0000df00ff017b82 */ /* 0x000e220000000800 */
[----:B------:R-:W1:Y:S01]  /*0010*/  S2R R3, SR_TID.X ;  /* 0x0000000000037919 */ /* 0x000e620000002100 */
[----:B------:R-:W2:Y:S06]  /*0020*/  LDCU UR5, c[0x0][0x2fc] ;  /* 0x00005f80ff0577ac */ /* 0x000eac0008000800 */
[----:B------:R-:W1:Y:S01]  /*0030*/  S2UR UR6, SR_CTAID.X ;  /* 0x00000000000679c3 */ /* 0x000e620000002500 */
[----:B------:R-:W-:Y:S01]  /*0040*/  MOV R2, 0x0 ;  /* 0x0000000000027802 */ /* 0x000fe20000000f00 */
[----:B0-----:R-:W-:Y:S01]  /*0050*/  VIADD R1, R1, 0xfffffff8 ;  /* 0xfffffff801017836 */ /* 0x001fe20000000000 */
[----:B------:R-:W0:Y:S05]  /*0060*/  LDCU UR4, c[0x0][0x2f8] ;  /* 0x00005f00ff0477ac */ /* 0x000e2a0008000800 */
[----:B------:R-:W1:Y:S01]  /*0070*/  LDC R0, c[0x0][0x360] ;  /* 0x0000d800ff007b82 */ /* 0x000e620000000800 */
[----:B0-----:R-:W-:-:S05]  /*0080*/  IADD3 R6, P0, PT, R1, UR4, RZ ;  /* 0x0000000401067c10 */ /* 0x001fca000ff1e0ff */
[----:B--2---:R-:W-:Y:S02]  /*0090*/  IMAD.X R7, RZ, RZ, UR5, P0 ;  /* 0x00000005ff077e24 */ /* 0x004fe400080e06ff */
[----:B-1----:R-:W-:Y:S01]  /*00a0*/  IMAD R0, R0, UR6, R3 ;  /* 0x0000000600007c24 */ /* 0x002fe2000f8e0203 */
[----:B------:R-:W0:Y:S01]  /*00b0*/  LDCU.64 UR6, c[0x4][0x8] ;  /* 0x01000100ff0677ac */ /* 0x000e220008000a00 */
[----:B------:R-:W1:Y:S03]  /*00c0*/  LDC.64 R2, c[0x4][R2] ;  /* 0x0100000002027b82 */ /* 0x000e660000000a00 */
[----:B------:R2:W-:Y:S01]  /*00d0*/  STL [R1], R0 ;  /* 0x0000000001007387 */ /* 0x0005e20000100800 */
[----:B0-----:R-:W-:Y:S01]  /*00e0*/  IMAD.U32 R4, RZ, RZ, UR6 ;  /* 0x00000006ff047e24 */ /* 0x001fe2000f8e00ff */
[----:B--2---:R-:W-:-:S07]  /*00f0*/  MOV R5, UR7 ;  /* 0x0000000700057c02 */ /* 0x004fce0008000f00 */
[----:B------:R-:W-:-:S07]  /*0100*/  LEPC R20, `(.L_x_0) ;  /* 0x000000001014794e */ /* 0x000fce0000000000 */
[----:B-1----:R-:W-:Y:S05]  /*0110*/  CALL.ABS.NOINC R2 ;  /* 0x0000000002007343 */ /* 0x002fea0003c00000 */
.L_x_0:
[----:B------:R-:W-:Y:S05]  /*0120*/  EXIT ;  /* 0x000000000000794d */ /* 0x000fea0003800000 */
.L_x_1:
[----:B------:R-:W-:-:S00]  /*0130*/  BRA `(.L_x_1) ;  /* 0xfffffffc00fc7947 */ /* 0x000fc0000383ffff */
[----:B------:R-:W-:-:S00]  /*0140*/  NOP ;  /* 0x0000000000007918 */ /* 0x000fc00000000000 */
        /* <DEDUP_REMOVED lines=11> */
.L_x_2:


//--------------------- .nv.global.init           --------------------------
	.section	.nv.global.init,"aw",@progbits
.nv.global.init:
	.type		$str,@object
	.size		$str,(.L_0 - $str)
$str:
        /*0000*/ 	.byte	0x48, 0x65, 0x6c, 0x6c, 0x6f, 0x20, 0x57, 0x6f, 0x72, 0x6c, 0x64, 0x21, 0x20, 0x4d, 0x79, 0x20
        /*0010*/ 	.byte	0x74, 0x68, 0x72, 0x65, 0x61, 0x64, 0x49, 0x64, 0x20, 0x69, 0x73, 0x20, 0x25, 0x64, 0x0a, 0x00
.L_0:


//--------------------- .nv.shared.reserved.0     --------------------------
	.section	.nv.shared.reserved.0,"aw",@nobits
	.weak		__nv_reservedSMEM_offset_0_alias
	.size		__nv_reservedSMEM_offset_0_alias, 0, 64
	.other		__nv_reservedSMEM_offset_0_alias,@"STO_CUDA_RESERVED_SHARED STV_DEFAULT"
__nv_reservedSMEM_offset_0_alias:
	.zero		0
	.zero		64


//--------------------- .nv.constant0._Z16helloWorldKernelv --------------------------
	.section	.nv.constant0._Z16helloWorldKernelv,"a",@progbits
	.sectionflags	@""
	.align	4
.nv.constant0._Z16helloWorldKernelv:
	.zero		896


//--------------------- SYMBOLS --------------------------

	.type		.nv.reservedSmem.offset0,@object
	.size		.nv.reservedSmem.offset0,0x4
	.type		vprintf,@function
